//
// Generated by NVIDIA NVVM Compiler
//
// Compiler Build ID: CL-36424714
// Cuda compilation tools, release 13.0, V13.0.88
// Based on NVVM 20.0.0
//

.version 9.0
.target sm_100
.address_size 64

	// .globl	_Z17microbenchmarkAddPfS_i

.visible .entry _Z17microbenchmarkAddPfS_i(
	.param .u64 .ptr .align 1 _Z17microbenchmarkAddPfS_i_param_0,
	.param .u64 .ptr .align 1 _Z17microbenchmarkAddPfS_i_param_1,
	.param .u32 _Z17microbenchmarkAddPfS_i_param_2
)
{


	ret;

}


// ===== COMPILED SASS (sm_100) =====

	.target	sm_100

	.elftype	@"ET_EXEC"


//--------------------- .note.nv.tkinfo           --------------------------
	.section	.note.nv.tkinfo,"",@"SHT_NOTE"
	.sectionflags	@"SHF_NOTE_NV_TKINFO"
	.tkinfo
        /*0018*/ 	.word	0x00000002
        /*0030*/ 	.string	""
        /*0030*/ 	.string	"ptxas"
        /*0030*/ 	.string	"Cuda compilation tools, release 13.0, V13.0.88"
        /*0030*/ 	.string	"Build cuda_13.0.r13.0/compiler.36424714_0"
        /*0030*/ 	.string	"-arch sm_100 -m 64 "



//--------------------- .note.nv.cuinfo           --------------------------
	.section	.note.nv.cuinfo,"",@"SHT_NOTE"
	.sectionflags	@"SHF_NOTE_NV_CUINFO"
        /*0018*/ 	.short	0x0002
        /*001a*/ 	.short	0x0064
        /*001c*/ 	.short	0x0082
	.zero		2


//--------------------- .nv.info                  --------------------------
	.section	.nv.info,"",@"SHT_CUDA_INFO"
	.align	4


	//----- nvinfo : EIATTR_REGCOUNT
	.align		4
        /*0000*/ 	.byte	0x04, 0x2f
        /*0002*/ 	.short	(.L_1 - .L_0)
	.align		4
.L_0:
        /*0004*/ 	.word	index@(_Z17microbenchmarkAddPfS_i)
        /*0008*/ 	.word	0x00000004


	//----- nvinfo : EIATTR_FRAME_SIZE
	.align		4
.L_1:
        /*000c*/ 	.byte	0x04, 0x11
        /*000e*/ 	.short	(.L_3 - .L_2)
	.align		4
.L_2:
        /*0010*/ 	.word	index@(_Z17microbenchmarkAddPfS_i)
        /*0014*/ 	.word	0x00000000


	//----- nvinfo : EIATTR_MIN_STACK_SIZE
	.align		4
.L_3:
        /*0018*/ 	.byte	0x04, 0x12
        /*001a*/ 	.short	(.L_5 - .L_4)
	.align		4
.L_4:
        /*001c*/ 	.word	index@(_Z17microbenchmarkAddPfS_i)
        /*0020*/ 	.word	0x00000000
.L_5:


//--------------------- .nv.compat                --------------------------
	.section	.nv.compat,"",@"SHT_CUDA_COMPAT_INFO"
	.align	4
        /*0000*/ 	.byte	0x02, 0x09, 0x00, 0x00, 0x02, 0x02, 0x01, 0x00, 0x02, 0x05, 0x05, 0x00, 0x03, 0x07, 0x01, 0x01
        /*0010*/ 	.byte	0x02, 0x03, 0x00, 0x00, 0x02, 0x06, 0x01, 0x00, 0x04, 0x0b, 0x08, 0x00, 0x09, 0x00, 0x00, 0x00
        /*0020*/ 	.byte	0x00, 0x00, 0x00, 0x00


//--------------------- .nv.info._Z17microbenchmarkAddPfS_i --------------------------
	.section	.nv.info._Z17microbenchmarkAddPfS_i,"",@"SHT_CUDA_INFO"
	.sectionflags	@""
	.align	4


	//----- nvinfo : EIATTR_CUDA_API_VERSION
	.align		4
        /*0000*/ 	.byte	0x04, 0x37
        /*0002*/ 	.short	(.L_7 - .L_6)
.L_6:
        /*0004*/ 	.word	0x00000082


	//----- nvinfo : EIATTR_KPARAM_INFO
	.align		4
.L_7:
        /*0008*/ 	.byte	0x04, 0x17
        /*000a*/ 	.short	(.L_9 - .L_8)
.L_8:
        /*000c*/ 	.word	0x00000000
        /*0010*/ 	.short	0x0002
        /*0012*/ 	.short	0x0010
        /*0014*/ 	.byte	0x00, 0xf0, 0x11, 0x00


	//----- nvinfo : EIATTR_KPARAM_INFO
	.align		4
.L_9:
        /*0018*/ 	.byte	0x04, 0x17
        /*001a*/ 	.short	(.L_11 - .L_10)
.L_10:
        /*001c*/ 	.word	0x00000000
        /*0020*/ 	.short	0x0001
        /*0022*/ 	.short	0x0008
        /*0024*/ 	.byte	0x00, 0xf5, 0x21, 0x00


	//----- nvinfo : EIATTR_KPARAM_INFO
	.align		4
.L_11:
        /*0028*/ 	.byte	0x04, 0x17
        /*002a*/ 	.short	(.L_13 - .L_12)
.L_12:
        /*002c*/ 	.word	0x00000000
        /*0030*/ 	.short	0x0000
        /*0032*/ 	.short	0x0000
        /*0034*/ 	.byte	0x00, 0xf5, 0x21, 0x00


	//----- nvinfo : EIATTR_SPARSE_MMA_MASK
	.align		4
.L_13:
        /*0038*/ 	.byte	0x03, 0x50
        /*003a*/ 	.short	0x0000


	//----- nvinfo : EIATTR_MAXREG_COUNT
	.align		4
        /*003c*/ 	.byte	0x03, 0x1b
        /*003e*/ 	.short	0x00ff


	//----- nvinfo : EIATTR_MERCURY_ISA_VERSION
	.align		4
        /*0040*/ 	.byte	0x03, 0x5f
        /*0042*/ 	.short	0x0101


	//----- nvinfo : EIATTR_VRC_CTA_INIT_COUNT
	.align		4
        /*0044*/ 	.byte	0x02, 0x4a
	.zero		1
	.zero		1


	//----- nvinfo : EIATTR_EXIT_INSTR_OFFSETS
	.align		4
        /*0048*/ 	.byte	0x04, 0x1c
        /*004a*/ 	.short	(.L_15 - .L_14)


	//   ....[0]....
.L_14:
        /*004c*/ 	.word	0x00000010


	//----- nvinfo : EIATTR_CBANK_PARAM_SIZE
	.align		4
.L_15:
        /*0050*/ 	.byte	0x03, 0x19
        /*0052*/ 	.short	0x0014


	//----- nvinfo : EIATTR_PARAM_CBANK
	.align		4
        /*0054*/ 	.byte	0x04, 0x0a
        /*0056*/ 	.short	(.L_17 - .L_16)
	.align		4
.L_16:
        /*0058*/ 	.word	index@(.nv.constant0._Z17microbenchmarkAddPfS_i)
        /*005c*/ 	.short	0x0380
        /*005e*/ 	.short	0x0014


	//----- nvinfo : EIATTR_SW_WAR
	.align		4
.L_17:
        /*0060*/ 	.byte	0x04, 0x36
        /*0062*/ 	.short	(.L_19 - .L_18)
.L_18:
        /*0064*/ 	.word	0x00000008
.L_19:


//--------------------- .nv.callgraph             --------------------------
	.section	.nv.callgraph,"",@"SHT_CUDA_CALLGRAPH"
	.align	4
	.sectionentsize	8
	.align		4
        /*0000*/ 	.word	0x00000000
	.align		4
        /*0004*/ 	.word	0xffffffff
	.align		4
        /*0008*/ 	.word	0x00000000
	.align		4
        /*000c*/ 	.word	0xfffffffe
	.align		4
        /*0010*/ 	.word	0x00000000
	.align		4
        /*0014*/ 	.word	0xfffffffd
	.align		4
        /*0018*/ 	.word	0x00000000
	.align		4
        /*001c*/ 	.word	0xfffffffc


//--------------------- .text._Z17microbenchmarkAddPfS_i --------------------------
	.section	.text._Z17microbenchmarkAddPfS_i,"ax",@progbits
	.align	128
        .global         _Z17microbenchmarkAddPfS_i
        .type           _Z17microbenchmarkAddPfS_i,@function
        .size           _Z17microbenchmarkAddPfS_i,(.L_x_1 - _Z17microbenchmarkAddPfS_i)
        .other          _Z17microbenchmarkAddPfS_i,@"STO_CUDA_ENTRY STV_DEFAULT"
_Z17microbenchmarkAddPfS_i:
.text._Z17microbenchmarkAddPfS_i:
[----:B------:R-:W-:Y:S01]  /*0000*/  LDC R1, c[0x0][0x37c] ;  /* 0x0000df00ff017b82 */ /* 0x000fe20000000800 */
[----:B------:R-:W-:Y:S05]  /*0010*/  EXIT ;  /* 0x000000000000794d */ /* 0x000fea0003800000 */
.L_x_0:
[----:B------:R-:W-:-:S00]  /*0020*/  BRA `(.L_x_0) ;  /* 0xfffffffc00fc7947 */ /* 0x000fc0000383ffff */
[----:B------:R-:W-:-:S00]  /*0030*/  NOP ;  /* 0x0000000000007918 */ /* 0x000fc00000000000 */
        /* <DEDUP_REMOVED lines=12> */
.L_x_1:


//--------------------- .nv.shared.reserved.0     --------------------------
	.section	.nv.shared.reserved.0,"aw",@nobits
	.weak		__nv_reservedSMEM_offset_0_alias
	.size		__nv_reservedSMEM_offset_0_alias, 0, 64
	.other		__nv_reservedSMEM_offset_0_alias,@"STO_CUDA_RESERVED_SHARED STV_DEFAULT"
__nv_reservedSMEM_offset_0_alias:
	.zero		0
	.zero		64


//--------------------- .nv.constant0._Z17microbenchmarkAddPfS_i --------------------------
	.section	.nv.constant0._Z17microbenchmarkAddPfS_i,"a",@progbits
	.sectionflags	@""
	.align	4
.nv.constant0._Z17microbenchmarkAddPfS_i:
	.zero		916


//--------------------- SYMBOLS --------------------------

	.type		.nv.reservedSmem.offset0,@object
	.size		.nv.reservedSmem.offset0,0x4
